//
// Generated by NVIDIA NVVM Compiler
//
// Compiler Build ID: CL-36424714
// Cuda compilation tools, release 13.0, V13.0.88
// Based on NVVM 20.0.0
//

.version 9.0
.target sm_100
.address_size 64

	// .globl	_Z14sumArraysOnGPUPfS_S_

.visible .entry _Z14sumArraysOnGPUPfS_S_(
	.param .u64 .ptr .align 1 _Z14sumArraysOnGPUPfS_S__param_0,
	.param .u64 .ptr .align 1 _Z14sumArraysOnGPUPfS_S__param_1,
	.param .u64 .ptr .align 1 _Z14sumArraysOnGPUPfS_S__param_2
)
{
	.reg .b32 	%r<11>;
	.reg .b32 	%f<4>;
	.reg .b64 	%rd<11>;

	ld.param.u64 	%rd1, [_Z14sumArraysOnGPUPfS_S__param_0];
	ld.param.u64 	%rd2, [_Z14sumArraysOnGPUPfS_S__param_1];
	ld.param.u64 	%rd3, [_Z14sumArraysOnGPUPfS_S__param_2];
	cvta.to.global.u64 	%rd4, %rd3;
	cvta.to.global.u64 	%rd5, %rd2;
	cvta.to.global.u64 	%rd6, %rd1;
	mov.u32 	%r1, %ctaid.x;
	mov.u32 	%r2, %ntid.x;
	mov.u32 	%r3, %tid.x;
	mad.lo.s32 	%r4, %r1, %r2, %r3;
	mov.u32 	%r5, %ctaid.y;
	mov.u32 	%r6, %ntid.y;
	mov.u32 	%r7, %tid.y;
	mad.lo.s32 	%r8, %r5, %r6, %r7;
	shl.b32 	%r9, %r8, 9;
	add.s32 	%r10, %r9, %r4;
	mul.wide.u32 	%rd7, %r10, 4;
	add.s64 	%rd8, %rd6, %rd7;
	ld.global.f32 	%f1, [%rd8];
	add.s64 	%rd9, %rd5, %rd7;
	ld.global.f32 	%f2, [%rd9];
	add.f32 	%f3, %f1, %f2;
	add.s64 	%rd10, %rd4, %rd7;
	st.global.f32 	[%rd10], %f3;
	ret;

}


// ===== COMPILED SASS (sm_100) =====

	.target	sm_100

	.elftype	@"ET_EXEC"


//--------------------- .note.nv.tkinfo           --------------------------
	.section	.note.nv.tkinfo,"",@"SHT_NOTE"
	.sectionflags	@"SHF_NOTE_NV_TKINFO"
	.tkinfo
        /*0018*/ 	.word	0x00000002
        /*0030*/ 	.string	""
        /*0030*/ 	.string	"ptxas"
        /*0030*/ 	.string	"Cuda compilation tools, release 13.0, V13.0.88"
        /*0030*/ 	.string	"Build cuda_13.0.r13.0/compiler.36424714_0"
        /*0030*/ 	.string	"-arch sm_100 -m 64 "



//--------------------- .note.nv.cuinfo           --------------------------
	.section	.note.nv.cuinfo,"",@"SHT_NOTE"
	.sectionflags	@"SHF_NOTE_NV_CUINFO"
        /*0018*/ 	.short	0x0002
        /*001a*/ 	.short	0x0064
        /*001c*/ 	.short	0x0082
	.zero		2


//--------------------- .nv.info                  --------------------------
	.section	.nv.info,"",@"SHT_CUDA_INFO"
	.align	4


	//----- nvinfo : EIATTR_REGCOUNT
	.align		4
        /*0000*/ 	.byte	0x04, 0x2f
        /*0002*/ 	.short	(.L_1 - .L_0)
	.align		4
.L_0:
        /*0004*/ 	.word	index@(_Z14sumArraysOnGPUPfS_S_)
        /*0008*/ 	.word	0x0000000c


	//----- nvinfo : EIATTR_FRAME_SIZE
	.align		4
.L_1:
        /*000c*/ 	.byte	0x04, 0x11
        /*000e*/ 	.short	(.L_3 - .L_2)
	.align		4
.L_2:
        /*0010*/ 	.word	index@(_Z14sumArraysOnGPUPfS_S_)
        /*0014*/ 	.word	0x00000000


	//----- nvinfo : EIATTR_MIN_STACK_SIZE
	.align		4
.L_3:
        /*0018*/ 	.byte	0x04, 0x12
        /*001a*/ 	.short	(.L_5 - .L_4)
	.align		4
.L_4:
        /*001c*/ 	.word	index@(_Z14sumArraysOnGPUPfS_S_)
        /*0020*/ 	.word	0x00000000
.L_5:


//--------------------- .nv.compat                --------------------------
	.section	.nv.compat,"",@"SHT_CUDA_COMPAT_INFO"
	.align	4
        /*0000*/ 	.byte	0x02, 0x09, 0x00, 0x00, 0x02, 0x02, 0x01, 0x00, 0x02, 0x05, 0x05, 0x00, 0x03, 0x07, 0x01, 0x01
        /*0010*/ 	.byte	0x02, 0x03, 0x00, 0x00, 0x02, 0x06, 0x01, 0x00, 0x04, 0x0b, 0x08, 0x00, 0x09, 0x00, 0x00, 0x00
        /*0020*/ 	.byte	0x00, 0x00, 0x00, 0x00


//--------------------- .nv.info._Z14sumArraysOnGPUPfS_S_ --------------------------
	.section	.nv.info._Z14sumArraysOnGPUPfS_S_,"",@"SHT_CUDA_INFO"
	.sectionflags	@""
	.align	4


	//----- nvinfo : EIATTR_CUDA_API_VERSION
	.align		4
        /*0000*/ 	.byte	0x04, 0x37
        /*0002*/ 	.short	(.L_7 - .L_6)
.L_6:
        /*0004*/ 	.word	0x00000082


	//----- nvinfo : EIATTR_KPARAM_INFO
	.align		4
.L_7:
        /*0008*/ 	.byte	0x04, 0x17
        /*000a*/ 	.short	(.L_9 - .L_8)
.L_8:
        /*000c*/ 	.word	0x00000000
        /*0010*/ 	.short	0x0002
        /*0012*/ 	.short	0x0010
        /*0014*/ 	.byte	0x00, 0xf5, 0x21, 0x00


	//----- nvinfo : EIATTR_KPARAM_INFO
	.align		4
.L_9:
        /*0018*/ 	.byte	0x04, 0x17
        /*001a*/ 	.short	(.L_11 - .L_10)
.L_10:
        /*001c*/ 	.word	0x00000000
        /*0020*/ 	.short	0x0001
        /*0022*/ 	.short	0x0008
        /*0024*/ 	.byte	0x00, 0xf5, 0x21, 0x00


	//----- nvinfo : EIATTR_KPARAM_INFO
	.align		4
.L_11:
        /*0028*/ 	.byte	0x04, 0x17
        /*002a*/ 	.short	(.L_13 - .L_12)
.L_12:
        /*002c*/ 	.word	0x00000000
        /*0030*/ 	.short	0x0000
        /*0032*/ 	.short	0x0000
        /*0034*/ 	.byte	0x00, 0xf5, 0x21, 0x00


	//----- nvinfo : EIATTR_SPARSE_MMA_MASK
	.align		4
.L_13:
        /*0038*/ 	.byte	0x03, 0x50
        /*003a*/ 	.short	0x0000


	//----- nvinfo : EIATTR_MAXREG_COUNT
	.align		4
        /*003c*/ 	.byte	0x03, 0x1b
        /*003e*/ 	.short	0x00ff


	//----- nvinfo : EIATTR_MERCURY_ISA_VERSION
	.align		4
        /*0040*/ 	.byte	0x03, 0x5f
        /*0042*/ 	.short	0x0101


	//----- nvinfo : EIATTR_VRC_CTA_INIT_COUNT
	.align		4
        /*0044*/ 	.byte	0x02, 0x4a
	.zero		1
	.zero		1


	//----- nvinfo : EIATTR_EXIT_INSTR_OFFSETS
	.align		4
        /*0048*/ 	.byte	0x04, 0x1c
        /*004a*/ 	.short	(.L_15 - .L_14)


	//   ....[0]....
.L_14:
        /*004c*/ 	.word	0x00000150


	//----- nvinfo : EIATTR_CBANK_PARAM_SIZE
	.align		4
.L_15:
        /*0050*/ 	.byte	0x03, 0x19
        /*0052*/ 	.short	0x0018


	//----- nvinfo : EIATTR_PARAM_CBANK
	.align		4
        /*0054*/ 	.byte	0x04, 0x0a
        /*0056*/ 	.short	(.L_17 - .L_16)
	.align		4
.L_16:
        /*0058*/ 	.word	index@(.nv.constant0._Z14sumArraysOnGPUPfS_S_)
        /*005c*/ 	.short	0x0380
        /*005e*/ 	.short	0x0018


	//----- nvinfo : EIATTR_SW_WAR
	.align		4
.L_17:
        /*0060*/ 	.byte	0x04, 0x36
        /*0062*/ 	.short	(.L_19 - .L_18)
.L_18:
        /*0064*/ 	.word	0x00000008
.L_19:


//--------------------- .nv.callgraph             --------------------------
	.section	.nv.callgraph,"",@"SHT_CUDA_CALLGRAPH"
	.align	4
	.sectionentsize	8
	.align		4
        /*0000*/ 	.word	0x00000000
	.align		4
        /*0004*/ 	.word	0xffffffff
	.align		4
        /*0008*/ 	.word	0x00000000
	.align		4
        /*000c*/ 	.word	0xfffffffe
	.align		4
        /*0010*/ 	.word	0x00000000
	.align		4
        /*0014*/ 	.word	0xfffffffd
	.align		4
        /*0018*/ 	.word	0x00000000
	.align		4
        /*001c*/ 	.word	0xfffffffc


//--------------------- .text._Z14sumArraysOnGPUPfS_S_ --------------------------
	.section	.text._Z14sumArraysOnGPUPfS_S_,"ax",@progbits
	.align	128
        .global         _Z14sumArraysOnGPUPfS_S_
        .type           _Z14sumArraysOnGPUPfS_S_,@function
        .size           _Z14sumArraysOnGPUPfS_S_,(.L_x_1 - _Z14sumArraysOnGPUPfS_S_)
        .other          _Z14sumArraysOnGPUPfS_S_,@"STO_CUDA_ENTRY STV_DEFAULT"
_Z14sumArraysOnGPUPfS_S_:
.text._Z14sumArraysOnGPUPfS_S_:
[----:B------:R-:W-:Y:S01]  /*0000*/  LDC R1, c[0x0][0x37c] ;  /* 0x0000df00ff017b82 */ /* 0x000fe20000000800 */
[----:B------:R-:W0:Y:S07]  /*0010*/  S2R R7, SR_TID.X ;  /* 0x0000000000077919 */ /* 0x000e2e0000002100 */
[----:B------:R-:W0:Y:S01]  /*0020*/  S2UR UR6, SR_CTAID.X ;  /* 0x00000000000679c3 */ /* 0x000e220000002500 */
[----:B------:R-:W1:Y:S01]  /*0030*/  LDCU.64 UR4, c[0x0][0x358] ;  /* 0x00006b00ff0477ac */ /* 0x000e620008000a00 */
[----:B------:R-:W2:Y:S06]  /*0040*/  S2R R9, SR_TID.Y ;  /* 0x0000000000097919 */ /* 0x000eac0000002200 */
[----:B------:R-:W0:Y:S08]  /*0050*/  LDC R0, c[0x0][0x360] ;  /* 0x0000d800ff007b82 */ /* 0x000e300000000800 */
[----:B------:R-:W2:Y:S08]  /*0060*/  S2UR UR7, SR_CTAID.Y ;  /* 0x00000000000779c3 */ /* 0x000eb00000002600 */
[----:B------:R-:W2:Y:S08]  /*0070*/  LDC R6, c[0x0][0x364] ;  /* 0x0000d900ff067b82 */ /* 0x000eb00000000800 */
[----:B------:R-:W3:Y:S01]  /*0080*/  LDC.64 R2, c[0x0][0x380] ;  /* 0x0000e000ff027b82 */ /* 0x000ee20000000a00 */
[----:B0-----:R-:W-:-:S07]  /*0090*/  IMAD R0, R0, UR6, R7 ;  /* 0x0000000600007c24 */ /* 0x001fce000f8e0207 */
[----:B------:R-:W0:Y:S01]  /*00a0*/  LDC.64 R4, c[0x0][0x388] ;  /* 0x0000e200ff047b82 */ /* 0x000e220000000a00 */
[----:B--2---:R-:W-:-:S05]  /*00b0*/  IMAD R7, R6, UR7, R9 ;  /* 0x0000000706077c24 */ /* 0x004fca000f8e0209 */
[----:B------:R-:W-:Y:S02]  /*00c0*/  LEA R9, R7, R0, 0x9 ;  /* 0x0000000007097211 */ /* 0x000fe400078e48ff */
[----:B------:R-:W2:Y:S03]  /*00d0*/  LDC.64 R6, c[0x0][0x390] ;  /* 0x0000e400ff067b82 */ /* 0x000ea60000000a00 */
[----:B---3--:R-:W-:-:S04]  /*00e0*/  IMAD.WIDE.U32 R2, R9, 0x4, R2 ;  /* 0x0000000409027825 */ /* 0x008fc800078e0002 */
[C---:B0-----:R-:W-:Y:S02]  /*00f0*/  IMAD.WIDE.U32 R4, R9.reuse, 0x4, R4 ;  /* 0x0000000409047825 */ /* 0x041fe400078e0004 */
[----:B-1----:R-:W3:Y:S04]  /*0100*/  LDG.E R2, desc[UR4][R2.64] ;  /* 0x0000000402027981 */ /* 0x002ee8000c1e1900 */
[----:B------:R-:W3:Y:S01]  /*0110*/  LDG.E R5, desc[UR4][R4.64] ;  /* 0x0000000404057981 */ /* 0x000ee2000c1e1900 */
[----:B--2---:R-:W-:-:S04]  /*0120*/  IMAD.WIDE.U32 R6, R9, 0x4, R6 ;  /* 0x0000000409067825 */ /* 0x004fc800078e0006 */
[----:B---3--:R-:W-:-:S05]  /*0130*/  FADD R9, R2, R5 ;  /* 0x0000000502097221 */ /* 0x008fca0000000000 */
[----:B------:R-:W-:Y:S01]  /*0140*/  STG.E desc[UR4][R6.64], R9 ;  /* 0x0000000906007986 */ /* 0x000fe2000c101904 */
[----:B------:R-:W-:Y:S05]  /*0150*/  EXIT ;  /* 0x000000000000794d */ /* 0x000fea0003800000 */
.L_x_0:
[----:B------:R-:W-:-:S00]  /*0160*/  BRA `(.L_x_0) ;  /* 0xfffffffc00fc7947 */ /* 0x000fc0000383ffff */
[----:B------:R-:W-:-:S00]  /*0170*/  NOP ;  /* 0x0000000000007918 */ /* 0x000fc00000000000 */
        /* <DEDUP_REMOVED lines=8> */
.L_x_1:


//--------------------- .nv.shared.reserved.0     --------------------------
	.section	.nv.shared.reserved.0,"aw",@nobits
	.weak		__nv_reservedSMEM_offset_0_alias
	.size		__nv_reservedSMEM_offset_0_alias, 0, 64
	.other		__nv_reservedSMEM_offset_0_alias,@"STO_CUDA_RESERVED_SHARED STV_DEFAULT"
__nv_reservedSMEM_offset_0_alias:
	.zero		0
	.zero		64


//--------------------- .nv.constant0._Z14sumArraysOnGPUPfS_S_ --------------------------
	.section	.nv.constant0._Z14sumArraysOnGPUPfS_S_,"a",@progbits
	.sectionflags	@""
	.align	4
.nv.constant0._Z14sumArraysOnGPUPfS_S_:
	.zero		920


//--------------------- SYMBOLS --------------------------

	.type		.nv.reservedSmem.offset0,@object
	.size		.nv.reservedSmem.offset0,0x4
